	.headerflags	@"EF_CUDA_TEXMODE_UNIFIED EF_CUDA_64BIT_ADDRESS EF_CUDA_ACCELERATORS EF_CUDA_SM90 EF_CUDA_VIRTUAL_SM(EF_CUDA_SM90)"
	.elftype	@"ET_EXEC"


//--------------------- .nv.info                  --------------------------
	.section	.nv.info,"",@"SHT_CUDA_INFO"
	.align	4


	//----- nvinfo : EIATTR_REGCOUNT
	.align		4
        /*0000*/ 	.byte	0x04, 0x2f
        /*0002*/ 	.short	(.L_3 - .L_2)
	.align		4
.L_2:
        /*0004*/ 	.word	index@(triton_poi_fused__native_batch_norm_legit_no_training__prelu_kernel_1)
        /*0008*/ 	.word	0x0000001a


	//----- nvinfo : EIATTR_MIN_STACK_SIZE
	.align		4
.L_3:
        /*000c*/ 	.byte	0x04, 0x12
        /*000e*/ 	.short	(.L_5 - .L_4)
	.align		4
.L_4:
        /*0010*/ 	.word	index@(triton_poi_fused__native_batch_norm_legit_no_training__prelu_kernel_1)
        /*0014*/ 	.word	0x00000000


	//----- nvinfo : EIATTR_FRAME_SIZE
	.align		4
.L_5:
        /*0018*/ 	.byte	0x04, 0x11
        /*001a*/ 	.short	(.L_7 - .L_6)
	.align		4
.L_6:
        /*001c*/ 	.word	index@(triton_poi_fused__native_batch_norm_legit_no_training__prelu_kernel_1)
        /*0020*/ 	.word	0x00000000


	//----- nvinfo : EIATTR_MIN_STACK_SIZE
	.align		4
.L_7:
        /*0024*/ 	.byte	0x04, 0x12
        /*0026*/ 	.short	(.L_9 - .L_8)
	.align		4
.L_8:
        /*0028*/ 	.word	index@(triton_poi_fused__native_batch_norm_legit_no_training__prelu_kernel_1)
        /*002c*/ 	.word	0x00000000
.L_9:


//--------------------- .nv.info.triton_poi_fused__native_batch_norm_legit_no_training__prelu_kernel_1 --------------------------
	.section	.nv.info.triton_poi_fused__native_batch_norm_legit_no_training__prelu_kernel_1,"",@"SHT_CUDA_INFO"
	.sectionflags	@""
	.align	4


	//----- nvinfo : EIATTR_CUDA_API_VERSION
	.align		4
        /*0000*/ 	.byte	0x04, 0x37
        /*0002*/ 	.short	(.L_11 - .L_10)
.L_10:
        /*0004*/ 	.word	0x0000007c


	//----- nvinfo : EIATTR_KPARAM_INFO
	.align		4
.L_11:
        /*0008*/ 	.byte	0x04, 0x17
        /*000a*/ 	.short	(.L_13 - .L_12)
.L_12:
        /*000c*/ 	.word	0x00000000
        /*0010*/ 	.short	0x0007
        /*0012*/ 	.short	0x0038
        /*0014*/ 	.byte	0x00, 0xf0, 0x11, 0x00


	//----- nvinfo : EIATTR_KPARAM_INFO
	.align		4
.L_13:
        /*0018*/ 	.byte	0x04, 0x17
        /*001a*/ 	.short	(.L_15 - .L_14)
.L_14:
        /*001c*/ 	.word	0x00000000
        /*0020*/ 	.short	0x0006
        /*0022*/ 	.short	0x0030
        /*0024*/ 	.byte	0x00, 0xf4, 0x21, 0x00


	//----- nvinfo : EIATTR_KPARAM_INFO
	.align		4
.L_15:
        /*0028*/ 	.byte	0x04, 0x17
        /*002a*/ 	.short	(.L_17 - .L_16)
.L_16:
        /*002c*/ 	.word	0x00000000
        /*0030*/ 	.short	0x0005
        /*0032*/ 	.short	0x0028
        /*0034*/ 	.byte	0x00, 0xf4, 0x21, 0x00


	//----- nvinfo : EIATTR_KPARAM_INFO
	.align		4
.L_17:
        /*0038*/ 	.byte	0x04, 0x17
        /*003a*/ 	.short	(.L_19 - .L_18)
.L_18:
        /*003c*/ 	.word	0x00000000
        /*0040*/ 	.short	0x0004
        /*0042*/ 	.short	0x0020
        /*0044*/ 	.byte	0x00, 0xf4, 0x21, 0x00


	//----- nvinfo : EIATTR_KPARAM_INFO
	.align		4
.L_19:
        /*0048*/ 	.byte	0x04, 0x17
        /*004a*/ 	.short	(.L_21 - .L_20)
.L_20:
        /*004c*/ 	.word	0x00000000
        /*0050*/ 	.short	0x0003
        /*0052*/ 	.short	0x0018
        /*0054*/ 	.byte	0x00, 0xf4, 0x21, 0x00


	//----- nvinfo : EIATTR_KPARAM_INFO
	.align		4
.L_21:
        /*0058*/ 	.byte	0x04, 0x17
        /*005a*/ 	.short	(.L_23 - .L_22)
.L_22:
        /*005c*/ 	.word	0x00000000
        /*0060*/ 	.short	0x0002
        /*0062*/ 	.short	0x0010
        /*0064*/ 	.byte	0x00, 0xf4, 0x21, 0x00


	//----- nvinfo : EIATTR_KPARAM_INFO
	.align		4
.L_23:
        /*0068*/ 	.byte	0x04, 0x17
        /*006a*/ 	.short	(.L_25 - .L_24)
.L_24:
        /*006c*/ 	.word	0x00000000
        /*0070*/ 	.short	0x0001
        /*0072*/ 	.short	0x0008
        /*0074*/ 	.byte	0x00, 0xf4, 0x21, 0x00


	//----- nvinfo : EIATTR_KPARAM_INFO
	.align		4
.L_25:
        /*0078*/ 	.byte	0x04, 0x17
        /*007a*/ 	.short	(.L_27 - .L_26)
.L_26:
        /*007c*/ 	.word	0x00000000
        /*0080*/ 	.short	0x0000
        /*0082*/ 	.short	0x0000
        /*0084*/ 	.byte	0x00, 0xf4, 0x21, 0x00


	//----- nvinfo : EIATTR_SPARSE_MMA_MASK
	.align		4
.L_27:
        /*0088*/ 	.byte	0x03, 0x50
        /*008a*/ 	.short	0x0000


	//----- nvinfo : EIATTR_MAXREG_COUNT
	.align		4
        /*008c*/ 	.byte	0x03, 0x1b
        /*008e*/ 	.short	0x00ff


	//----- nvinfo : EIATTR_EXIT_INSTR_OFFSETS
	.align		4
        /*0090*/ 	.byte	0x04, 0x1c
        /*0092*/ 	.short	(.L_29 - .L_28)


	//   ....[0]....
.L_28:
        /*0094*/ 	.word	0x000004e0


	//   ....[1]....
        /*0098*/ 	.word	0x00000500


	//----- nvinfo : EIATTR_REQNTID
	.align		4
.L_29:
        /*009c*/ 	.byte	0x04, 0x10
        /*009e*/ 	.short	(.L_31 - .L_30)
.L_30:
        /*00a0*/ 	.word	0x00000080
        /*00a4*/ 	.word	0x00000001
        /*00a8*/ 	.word	0x00000001


	//----- nvinfo : EIATTR_CBANK_PARAM_SIZE
	.align		4
.L_31:
        /*00ac*/ 	.byte	0x03, 0x19
        /*00ae*/ 	.short	0x003c


	//----- nvinfo : EIATTR_PARAM_CBANK
	.align		4
        /*00b0*/ 	.byte	0x04, 0x0a
        /*00b2*/ 	.short	(.L_33 - .L_32)
	.align		4
.L_32:
        /*00b4*/ 	.word	index@(.nv.constant0.triton_poi_fused__native_batch_norm_legit_no_training__prelu_kernel_1)
        /*00b8*/ 	.short	0x0210
        /*00ba*/ 	.short	0x003c


	//----- nvinfo : EIATTR_SW_WAR
	.align		4
.L_33:
        /*00bc*/ 	.byte	0x04, 0x36
        /*00be*/ 	.short	(.L_35 - .L_34)
.L_34:
        /*00c0*/ 	.word	0x00000008
.L_35:


//--------------------- .nv.callgraph             --------------------------
	.section	.nv.callgraph,"",@"SHT_CUDA_CALLGRAPH"
	.align	4
	.sectionentsize	8
	.align		4
        /*0000*/ 	.word	0x00000000
	.align		4
        /*0004*/ 	.word	0xffffffff
	.align		4
        /*0008*/ 	.word	0x00000000
	.align		4
        /*000c*/ 	.word	0xfffffffe
	.align		4
        /*0010*/ 	.word	0x00000000
	.align		4
        /*0014*/ 	.word	0xfffffffd
	.align		4
        /*0018*/ 	.word	0x00000000
	.align		4
        /*001c*/ 	.word	0xfffffffc


//--------------------- .nv.constant4             --------------------------
	.section	.nv.constant4,"a",@progbits
	.align	8
	.align		8
.nv.constant4:
        /*0000*/ 	.dword	_$_str
	.align		8
        /*0008*/ 	.dword	_$_str_$_2


//--------------------- .text.triton_poi_fused__native_batch_norm_legit_no_training__prelu_kernel_1 --------------------------
	.section	.text.triton_poi_fused__native_batch_norm_legit_no_training__prelu_kernel_1,"ax",@progbits
	.align	128
        .global         triton_poi_fused__native_batch_norm_legit_no_training__prelu_kernel_1
        .type           triton_poi_fused__native_batch_norm_legit_no_training__prelu_kernel_1,@function
        .size           triton_poi_fused__native_batch_norm_legit_no_training__prelu_kernel_1,(.L_x_1 - triton_poi_fused__native_batch_norm_legit_no_training__prelu_kernel_1)
        .other          triton_poi_fused__native_batch_norm_legit_no_training__prelu_kernel_1,@"STO_CUDA_ENTRY STV_DEFAULT"
triton_poi_fused__native_batch_norm_legit_no_training__prelu_kernel_1:
.text.triton_poi_fused__native_batch_norm_legit_no_training__prelu_kernel_1:
[----:B------:R-:W0:Y:S01]  /*0000*/  LDC R1, c[0x0][0x28] ;  /* 0x00000a00ff017b82 */ /* 0x000e220000000800 */
[----:B------:R-:W1:Y:S01]  /*0010*/  S2R R0, SR_TID.X ;  /* 0x0000000000007919 */ /* 0x000e620000002100 */
[----:B------:R-:W-:Y:S01]  /*0020*/  CS2R R10, SRZ ;  /* 0x00000000000a7805 */ /* 0x000fe2000001ff00 */
[----:B------:R-:W-:-:S05]  /*0030*/  ULDC.64 UR4, c[0x0][0x208] ;  /* 0x0000820000047ab9 */ /* 0x000fca0000000a00 */
[----:B------:R-:W2:Y:S01]  /*0040*/  LDC.64 R18, c[0x0][0x218] ;  /* 0x00008600ff127b82 */ /* 0x000ea20000000a00 */
[----:B------:R-:W3:Y:S07]  /*0050*/  S2R R5, SR_CTAID.X ;  /* 0x0000000000057919 */ /* 0x000eee0000002500 */
[----:B------:R-:W4:Y:S08]  /*0060*/  LDC.64 R20, c[0x0][0x220] ;  /* 0x00008800ff147b82 */ /* 0x000f300000000a00 */
[----:B------:R-:W5:Y:S08]  /*0070*/  LDC.64 R6, c[0x0][0x238] ;  /* 0x00008e00ff067b82 */ /* 0x000f700000000a00 */
[----:B------:R-:W2:Y:S01]  /*0080*/  LDC.64 R8, c[0x0][0x230] ;  /* 0x00008c00ff087b82 */ /* 0x000ea20000000a00 */
[----:B-1----:R-:W-:-:S02]  /*0090*/  SHF.L.U32 R0, R0, 0x1, RZ ;  /* 0x0000000100007819 */ /* 0x002fc400000006ff */
[----:B---3--:R-:W-:Y:S02]  /*00a0*/  SHF.R.S32.HI R3, RZ, 0x17, R5 ;  /* 0x00000017ff037819 */ /* 0x008fe40000011405 */
[----:B------:R-:W-:Y:S02]  /*00b0*/  LOP3.LUT R0, R0, 0xfe, RZ, 0xc0, !PT ;  /* 0x000000fe00007812 */ /* 0x000fe400078ec0ff */
[----:B------:R-:W-:Y:S02]  /*00c0*/  SGXT R3, R3, 0x1 ;  /* 0x000000010303781a */ /* 0x000fe40000000200 */
[----:B------:R-:W-:Y:S02]  /*00d0*/  LEA R0, R5, R0, 0x8 ;  /* 0x0000000005007211 */ /* 0x000fe400078e40ff */
[----:B------:R-:W1:Y:S02]  /*00e0*/  LDC.64 R4, c[0x0][0x228] ;  /* 0x00008a00ff047b82 */ /* 0x000e640000000a00 */
[----:B------:R-:W-:-:S02]  /*00f0*/  LEA.HI R3, R3, R0, RZ, 0x4 ;  /* 0x0000000003037211 */ /* 0x000fc400078f20ff */
[----:B------:R-:W-:Y:S02]  /*0100*/  ISETP.GE.AND P0, PT, R0, 0x100, PT ;  /* 0x000001000000780c */ /* 0x000fe40003f06270 */
[----:B------:R-:W-:-:S04]  /*0110*/  SHF.R.S32.HI R3, RZ, 0x4, R3 ;  /* 0x00000004ff037819 */ /* 0x000fc80000011403 */
[----:B------:R-:W-:-:S04]  /*0120*/  LEA.HI R2, R3, R3, RZ, 0x2 ;  /* 0x0000000303027211 */ /* 0x000fc800078f10ff */
[----:B------:R-:W-:-:S04]  /*0130*/  LOP3.LUT R2, R2, 0xfffffffc, RZ, 0xc0, !PT ;  /* 0xfffffffc02027812 */ /* 0x000fc800078ec0ff */
[----:B------:R-:W-:-:S05]  /*0140*/  IADD3 R15, R3, -R2, RZ ;  /* 0x80000002030f7210 */ /* 0x000fca0007ffe0ff */
[----:B-1----:R-:W-:-:S05]  /*0150*/  IMAD.WIDE R4, R15, 0x4, R4 ;  /* 0x000000040f047825 */ /* 0x002fca00078e0204 */
[----:B------:R-:W3:Y:S04]  /*0160*/  @!P0 LDG.E.EL R10, desc[UR4][R4.64] ;  /* 0x00000004040a8981 */ /* 0x000ee8000c2e1900 */
[----:B------:R1:W3:Y:S01]  /*0170*/  @!P0 LDG.E.EL R11, desc[UR4][R4.64] ;  /* 0x00000004040b8981 */ /* 0x0002e2000c2e1900 */
[----:B------:R-:W-:Y:S02]  /*0180*/  CS2R R2, SRZ ;  /* 0x0000000000027805 */ /* 0x000fe4000001ff00 */
[----:B------:R-:W-:Y:S01]  /*0190*/  CS2R R12, SRZ ;  /* 0x00000000000c7805 */ /* 0x000fe2000001ff00 */
[----:B--2---:R-:W-:Y:S01]  /*01a0*/  IMAD.WIDE R18, R0, 0x4, R18 ;  /* 0x0000000400127825 */ /* 0x004fe200078e0212 */
[----:B------:R-:W-:-:S03]  /*01b0*/  HFMA2.MMA R14, -RZ, RZ, 0, 0 ;  /* 0x00000000ff0e7435 */ /* 0x000fc600000001ff */
[C---:B----4-:R-:W-:Y:S01]  /*01c0*/  IMAD.WIDE R20, R15.reuse, 0x4, R20 ;  /* 0x000000040f147825 */ /* 0x050fe200078e0214 */
[----:B------:R2:W4:Y:S01]  /*01d0*/  @!P0 LDG.E.64 R2, desc[UR4][R18.64] ;  /* 0x0000000412028981 */ /* 0x000522000c1e1b00 */
[----:B-1----:R-:W2:Y:S02]  /*01e0*/  LDC.64 R4, c[0x0][0x240] ;  /* 0x00009000ff047b82 */ /* 0x002ea40000000a00 */
[C---:B-----5:R-:W-:Y:S01]  /*01f0*/  IMAD.WIDE R22, R15.reuse, 0x4, R6 ;  /* 0x000000040f167825 */ /* 0x060fe200078e0206 */
[----:B------:R-:W4:Y:S01]  /*0200*/  @!P0 LDG.E.EL R13, desc[UR4][R20.64] ;  /* 0x00000004140d8981 */ /* 0x000f22000c2e1900 */
[----:B------:R-:W-:Y:S02]  /*0210*/  CS2R R16, SRZ ;  /* 0x0000000000107805 */ /* 0x000fe4000001ff00 */
[----:B------:R-:W-:Y:S01]  /*0220*/  MOV R7, RZ ;  /* 0x000000ff00077202 */ /* 0x000fe20000000f00 */
[----:B------:R-:W5:Y:S01]  /*0230*/  @!P0 LDG.E.EL R12, desc[UR4][R20.64] ;  /* 0x00000004140c8981 */ /* 0x000f62000c2e1900 */
[----:B0-----:R-:W-:-:S03]  /*0240*/  IMAD.WIDE R8, R15, 0x4, R8 ;  /* 0x000000040f087825 */ /* 0x001fc600078e0208 */
[----:B------:R-:W4:Y:S04]  /*0250*/  @!P0 LDG.E.EL R17, desc[UR4][R22.64] ;  /* 0x0000000416118981 */ /* 0x000f28000c2e1900 */
[----:B------:R-:W4:Y:S04]  /*0260*/  @!P0 LDG.E.EL R16, desc[UR4][R8.64] ;  /* 0x0000000408108981 */ /* 0x000f28000c2e1900 */
[----:B------:R0:W4:Y:S04]  /*0270*/  @!P0 LDG.E.EL R14, desc[UR4][R8.64] ;  /* 0x00000004080e8981 */ /* 0x000128000c2e1900 */
[----:B------:R-:W4:Y:S01]  /*0280*/  @!P0 LDG.E.EL R7, desc[UR4][R22.64] ;  /* 0x0000000416078981 */ /* 0x000f22000c2e1900 */
[----:B--2---:R-:W-:Y:S01]  /*0290*/  IMAD.WIDE R18, R15, 0x4, R4 ;  /* 0x000000040f127825 */ /* 0x004fe200078e0204 */
[----:B------:R-:W-:-:S06]  /*02a0*/  CS2R R4, SRZ ;  /* 0x0000000000047805 */ /* 0x000fcc000001ff00 */
[----:B------:R-:W2:Y:S04]  /*02b0*/  @!P0 LDG.E.EL R5, desc[UR4][R18.64] ;  /* 0x0000000412058981 */ /* 0x000ea8000c2e1900 */
[----:B------:R-:W2:Y:S01]  /*02c0*/  @!P0 LDG.E.EL R4, desc[UR4][R18.64] ;  /* 0x0000000412048981 */ /* 0x000ea2000c2e1900 */
[----:B---3--:R-:W-:Y:S01]  /*02d0*/  FADD R10, R10, 9.9999997473787516356e-06 ;  /* 0x3727c5ac0a0a7421 */ /* 0x008fe20000000000 */
[----:B------:R-:W-:-:S03]  /*02e0*/  FADD R11, R11, 9.9999997473787516356e-06 ;  /* 0x3727c5ac0b0b7421 */ /* 0x000fc60000000000 */
[----:B------:R-:W1:Y:S08]  /*02f0*/  MUFU.SQRT R6, R10 ;  /* 0x0000000a00067308 */ /* 0x000e700000002000 */
[----:B0-----:R-:W0:Y:S01]  /*0300*/  MUFU.SQRT R8, R11 ;  /* 0x0000000b00087308 */ /* 0x001e220000002000 */
[C---:B-1----:R-:W-:Y:S02]  /*0310*/  FSETP.GT.AND P1, PT, R6.reuse, 8.50705917302346158658e+37, PT ;  /* 0x7e8000000600780b */ /* 0x042fe40003f24000 */
[----:B------:R-:W-:-:S02]  /*0320*/  FSETP.GEU.AND P3, PT, R6, 1.175494350822287508e-38, PT ;  /* 0x008000000600780b */ /* 0x000fc40003f6e000 */
[C---:B0-----:R-:W-:Y:S02]  /*0330*/  FSETP.GT.AND P2, PT, R8.reuse, 8.50705917302346158658e+37, PT ;  /* 0x7e8000000800780b */ /* 0x041fe40003f44000 */
[----:B------:R-:W-:-:S07]  /*0340*/  FSETP.GEU.AND P4, PT, R8, 1.175494350822287508e-38, PT ;  /* 0x008000000800780b */ /* 0x000fce0003f8e000 */
[----:B------:R-:W-:Y:S01]  /*0350*/  @P1 FMUL R6, R6, 0.25 ;  /* 0x3e80000006061820 */ /* 0x000fe20000400000 */
[----:B------:R-:W-:-:S03]  /*0360*/  HFMA2.MMA R11, -RZ, RZ, 1.625, 0 ;  /* 0x3e800000ff0b7435 */ /* 0x000fc600000001ff */
[----:B------:R-:W-:Y:S01]  /*0370*/  @!P3 FMUL R6, R6, 16777216 ;  /* 0x4b8000000606b820 */ /* 0x000fe20000400000 */
[----:B------:R-:W-:-:S04]  /*0380*/  @P2 FMUL R8, R8, 0.25 ;  /* 0x3e80000008082820 */ /* 0x000fc80000400000 */
[----:B------:R-:W-:Y:S01]  /*0390*/  @!P4 FMUL R8, R8, 16777216 ;  /* 0x4b8000000808c820 */ /* 0x000fe20000400000 */
[----:B------:R-:W0:Y:S01]  /*03a0*/  MUFU.RCP R6, R6 ;  /* 0x0000000600067308 */ /* 0x000e220000001000 */
[----:B------:R-:W-:-:S07]  /*03b0*/  FSEL R9, R11, 1, P1 ;  /* 0x3f8000000b097808 */ /* 0x000fce0000800000 */
[----:B------:R-:W1:Y:S01]  /*03c0*/  MUFU.RCP R8, R8 ;  /* 0x0000000800087308 */ /* 0x000e620000001000 */
[----:B------:R-:W-:Y:S01]  /*03d0*/  FSEL R11, R11, 1, P2 ;  /* 0x3f8000000b0b7808 */ /* 0x000fe20001000000 */
[----:B------:R-:W-:-:S04]  /*03e0*/  @!P3 FMUL R9, R9, 16777216 ;  /* 0x4b8000000909b820 */ /* 0x000fc80000400000 */
[----:B------:R-:W-:Y:S01]  /*03f0*/  @!P4 FMUL R11, R11, 16777216 ;  /* 0x4b8000000b0bc820 */ /* 0x000fe20000400000 */
[----:B----4-:R-:W-:Y:S01]  /*0400*/  FADD R13, -R13, R2 ;  /* 0x000000020d0d7221 */ /* 0x010fe20000000100 */
[----:B-----5:R-:W-:Y:S01]  /*0410*/  FADD R12, -R12, R3 ;  /* 0x000000030c0c7221 */ /* 0x020fe20000000100 */
[----:B0-----:R-:W-:Y:S01]  /*0420*/  FMUL R10, R6, R9 ;  /* 0x00000009060a7220 */ /* 0x001fe20000400000 */
[----:B------:R-:W0:Y:S01]  /*0430*/  LDC.64 R2, c[0x0][0x210] ;  /* 0x00008400ff027b82 */ /* 0x000e220000000a00 */
[----:B-1----:R-:W-:Y:S02]  /*0440*/  FMUL R11, R8, R11 ;  /* 0x0000000b080b7220 */ /* 0x002fe40000400000 */
[----:B------:R-:W-:Y:S02]  /*0450*/  FMUL R10, R13, R10 ;  /* 0x0000000a0d0a7220 */ /* 0x000fe40000400000 */
[----:B------:R-:W-:Y:S02]  /*0460*/  FMUL R12, R12, R11 ;  /* 0x0000000b0c0c7220 */ /* 0x000fe40000400000 */
[----:B------:R-:W-:-:S02]  /*0470*/  FFMA R6, R10, R16, R17 ;  /* 0x000000100a067223 */ /* 0x000fc40000000011 */
[----:B------:R-:W-:-:S03]  /*0480*/  FFMA R7, R12, R14, R7 ;  /* 0x0000000e0c077223 */ /* 0x000fc60000000007 */
[----:B------:R-:W-:Y:S02]  /*0490*/  FSETP.GT.AND P1, PT, R6, RZ, PT ;  /* 0x000000ff0600720b */ /* 0x000fe40003f24000 */
[----:B------:R-:W-:Y:S01]  /*04a0*/  FSETP.GT.AND P2, PT, R7, RZ, PT ;  /* 0x000000ff0700720b */ /* 0x000fe20003f44000 */
[----:B0-----:R-:W-:-:S10]  /*04b0*/  IMAD.WIDE R2, R0, 0x4, R2 ;  /* 0x0000000400027825 */ /* 0x001fd400078e0202 */
[----:B--2---:R-:W-:Y:S02]  /*04c0*/  @!P1 FMUL R6, R6, R5 ;  /* 0x0000000506069220 */ /* 0x004fe40000400000 */
[----:B------:R-:W-:Y:S01]  /*04d0*/  @!P2 FMUL R7, R7, R4 ;  /* 0x000000040707a220 */ /* 0x000fe20000400000 */
[----:B------:R-:W-:Y:S06]  /*04e0*/  @P0 EXIT ;  /* 0x000000000000094d */ /* 0x000fec0003800000 */
[----:B------:R-:W-:Y:S01]  /*04f0*/  STG.E.64 desc[UR4][R2.64], R6 ;  /* 0x0000000602007986 */ /* 0x000fe2000c101b04 */
[----:B------:R-:W-:Y:S05]  /*0500*/  EXIT ;  /* 0x000000000000794d */ /* 0x000fea0003800000 */
.L_x_0:
[----:B------:R-:W-:-:S00]  /*0510*/  BRA `(.L_x_0) ;  /* 0xfffffffc00fc7947 */ /* 0x000fc0000383ffff */
[----:B------:R-:W-:-:S00]  /*0520*/  NOP ;  /* 0x0000000000007918 */ /* 0x000fc00000000000 */
        /* <DEDUP_REMOVED lines=13> */
.L_x_1:


//--------------------- .nv.global.init           --------------------------
	.section	.nv.global.init,"aw",@progbits
.nv.global.init:
	.type		_$_str,@object
	.size		_$_str,(_$_str_$_2 - _$_str)
_$_str:
        /*0000*/ 	.byte	0x5f, 0x5f, 0x43, 0x55, 0x44, 0x41, 0x5f, 0x46, 0x54, 0x5a, 0x00
	.type		_$_str_$_2,@object
	.size		_$_str_$_2,(.L_1 - _$_str_$_2)
_$_str_$_2:
        /*000b*/ 	.byte	0x5f, 0x5f, 0x43, 0x55, 0x44, 0x41, 0x5f, 0x50, 0x52, 0x45, 0x43, 0x5f, 0x53, 0x51, 0x52, 0x54
        /*001b*/ 	.byte	0x00
.L_1:


//--------------------- .nv.constant0.triton_poi_fused__native_batch_norm_legit_no_training__prelu_kernel_1 --------------------------
	.section	.nv.constant0.triton_poi_fused__native_batch_norm_legit_no_training__prelu_kernel_1,"a",@progbits
	.sectionflags	@""
	.align	4
.nv.constant0.triton_poi_fused__native_batch_norm_legit_no_training__prelu_kernel_1:
	.zero		588
